//
// Generated by NVIDIA NVVM Compiler
//
// Compiler Build ID: CL-36424714
// Cuda compilation tools, release 13.0, V13.0.88
// Based on NVVM 20.0.0
//

.version 9.0
.target sm_100
.address_size 64

	// .globl	_Z6sumDevPfS_S_

.visible .entry _Z6sumDevPfS_S_(
	.param .u64 .ptr .align 1 _Z6sumDevPfS_S__param_0,
	.param .u64 .ptr .align 1 _Z6sumDevPfS_S__param_1,
	.param .u64 .ptr .align 1 _Z6sumDevPfS_S__param_2
)
{
	.reg .b32 	%r<5>;
	.reg .b32 	%f<4>;
	.reg .b64 	%rd<11>;

	ld.param.u64 	%rd1, [_Z6sumDevPfS_S__param_0];
	ld.param.u64 	%rd2, [_Z6sumDevPfS_S__param_1];
	ld.param.u64 	%rd3, [_Z6sumDevPfS_S__param_2];
	cvta.to.global.u64 	%rd4, %rd3;
	cvta.to.global.u64 	%rd5, %rd2;
	cvta.to.global.u64 	%rd6, %rd1;
	mov.u32 	%r1, %ctaid.x;
	mov.u32 	%r2, %ntid.x;
	mov.u32 	%r3, %tid.x;
	mad.lo.s32 	%r4, %r1, %r2, %r3;
	mul.wide.s32 	%rd7, %r4, 4;
	add.s64 	%rd8, %rd6, %rd7;
	ld.global.f32 	%f1, [%rd8];
	add.s64 	%rd9, %rd5, %rd7;
	ld.global.f32 	%f2, [%rd9];
	add.f32 	%f3, %f1, %f2;
	add.s64 	%rd10, %rd4, %rd7;
	st.global.f32 	[%rd10], %f3;
	ret;

}


// ===== COMPILED SASS (sm_100) =====

	.target	sm_100

	.elftype	@"ET_EXEC"


//--------------------- .note.nv.tkinfo           --------------------------
	.section	.note.nv.tkinfo,"",@"SHT_NOTE"
	.sectionflags	@"SHF_NOTE_NV_TKINFO"
	.tkinfo
        /*0018*/ 	.word	0x00000002
        /*0030*/ 	.string	""
        /*0030*/ 	.string	"ptxas"
        /*0030*/ 	.string	"Cuda compilation tools, release 13.0, V13.0.88"
        /*0030*/ 	.string	"Build cuda_13.0.r13.0/compiler.36424714_0"
        /*0030*/ 	.string	"-arch sm_100 -m 64 "



//--------------------- .note.nv.cuinfo           --------------------------
	.section	.note.nv.cuinfo,"",@"SHT_NOTE"
	.sectionflags	@"SHF_NOTE_NV_CUINFO"
        /*0018*/ 	.short	0x0002
        /*001a*/ 	.short	0x0064
        /*001c*/ 	.short	0x0082
	.zero		2


//--------------------- .nv.info                  --------------------------
	.section	.nv.info,"",@"SHT_CUDA_INFO"
	.align	4


	//----- nvinfo : EIATTR_REGCOUNT
	.align		4
        /*0000*/ 	.byte	0x04, 0x2f
        /*0002*/ 	.short	(.L_1 - .L_0)
	.align		4
.L_0:
        /*0004*/ 	.word	index@(_Z6sumDevPfS_S_)
        /*0008*/ 	.word	0x0000000c


	//----- nvinfo : EIATTR_FRAME_SIZE
	.align		4
.L_1:
        /*000c*/ 	.byte	0x04, 0x11
        /*000e*/ 	.short	(.L_3 - .L_2)
	.align		4
.L_2:
        /*0010*/ 	.word	index@(_Z6sumDevPfS_S_)
        /*0014*/ 	.word	0x00000000


	//----- nvinfo : EIATTR_MIN_STACK_SIZE
	.align		4
.L_3:
        /*0018*/ 	.byte	0x04, 0x12
        /*001a*/ 	.short	(.L_5 - .L_4)
	.align		4
.L_4:
        /*001c*/ 	.word	index@(_Z6sumDevPfS_S_)
        /*0020*/ 	.word	0x00000000
.L_5:


//--------------------- .nv.compat                --------------------------
	.section	.nv.compat,"",@"SHT_CUDA_COMPAT_INFO"
	.align	4
        /*0000*/ 	.byte	0x02, 0x09, 0x00, 0x00, 0x02, 0x02, 0x01, 0x00, 0x02, 0x05, 0x05, 0x00, 0x03, 0x07, 0x01, 0x01
        /*0010*/ 	.byte	0x02, 0x03, 0x00, 0x00, 0x02, 0x06, 0x01, 0x00, 0x04, 0x0b, 0x08, 0x00, 0x09, 0x00, 0x00, 0x00
        /*0020*/ 	.byte	0x00, 0x00, 0x00, 0x00


//--------------------- .nv.info._Z6sumDevPfS_S_  --------------------------
	.section	.nv.info._Z6sumDevPfS_S_,"",@"SHT_CUDA_INFO"
	.sectionflags	@""
	.align	4


	//----- nvinfo : EIATTR_CUDA_API_VERSION
	.align		4
        /*0000*/ 	.byte	0x04, 0x37
        /*0002*/ 	.short	(.L_7 - .L_6)
.L_6:
        /*0004*/ 	.word	0x00000082


	//----- nvinfo : EIATTR_KPARAM_INFO
	.align		4
.L_7:
        /*0008*/ 	.byte	0x04, 0x17
        /*000a*/ 	.short	(.L_9 - .L_8)
.L_8:
        /*000c*/ 	.word	0x00000000
        /*0010*/ 	.short	0x0002
        /*0012*/ 	.short	0x0010
        /*0014*/ 	.byte	0x00, 0xf5, 0x21, 0x00


	//----- nvinfo : EIATTR_KPARAM_INFO
	.align		4
.L_9:
        /*0018*/ 	.byte	0x04, 0x17
        /*001a*/ 	.short	(.L_11 - .L_10)
.L_10:
        /*001c*/ 	.word	0x00000000
        /*0020*/ 	.short	0x0001
        /*0022*/ 	.short	0x0008
        /*0024*/ 	.byte	0x00, 0xf5, 0x21, 0x00


	//----- nvinfo : EIATTR_KPARAM_INFO
	.align		4
.L_11:
        /*0028*/ 	.byte	0x04, 0x17
        /*002a*/ 	.short	(.L_13 - .L_12)
.L_12:
        /*002c*/ 	.word	0x00000000
        /*0030*/ 	.short	0x0000
        /*0032*/ 	.short	0x0000
        /*0034*/ 	.byte	0x00, 0xf5, 0x21, 0x00


	//----- nvinfo : EIATTR_SPARSE_MMA_MASK
	.align		4
.L_13:
        /*0038*/ 	.byte	0x03, 0x50
        /*003a*/ 	.short	0x0000


	//----- nvinfo : EIATTR_MAXREG_COUNT
	.align		4
        /*003c*/ 	.byte	0x03, 0x1b
        /*003e*/ 	.short	0x00ff


	//----- nvinfo : EIATTR_MERCURY_ISA_VERSION
	.align		4
        /*0040*/ 	.byte	0x03, 0x5f
        /*0042*/ 	.short	0x0101


	//----- nvinfo : EIATTR_VRC_CTA_INIT_COUNT
	.align		4
        /*0044*/ 	.byte	0x02, 0x4a
	.zero		1
	.zero		1


	//----- nvinfo : EIATTR_EXIT_INSTR_OFFSETS
	.align		4
        /*0048*/ 	.byte	0x04, 0x1c
        /*004a*/ 	.short	(.L_15 - .L_14)


	//   ....[0]....
.L_14:
        /*004c*/ 	.word	0x00000100


	//----- nvinfo : EIATTR_CBANK_PARAM_SIZE
	.align		4
.L_15:
        /*0050*/ 	.byte	0x03, 0x19
        /*0052*/ 	.short	0x0018


	//----- nvinfo : EIATTR_PARAM_CBANK
	.align		4
        /*0054*/ 	.byte	0x04, 0x0a
        /*0056*/ 	.short	(.L_17 - .L_16)
	.align		4
.L_16:
        /*0058*/ 	.word	index@(.nv.constant0._Z6sumDevPfS_S_)
        /*005c*/ 	.short	0x0380
        /*005e*/ 	.short	0x0018


	//----- nvinfo : EIATTR_SW_WAR
	.align		4
.L_17:
        /*0060*/ 	.byte	0x04, 0x36
        /*0062*/ 	.short	(.L_19 - .L_18)
.L_18:
        /*0064*/ 	.word	0x00000008
.L_19:


//--------------------- .nv.callgraph             --------------------------
	.section	.nv.callgraph,"",@"SHT_CUDA_CALLGRAPH"
	.align	4
	.sectionentsize	8
	.align		4
        /*0000*/ 	.word	0x00000000
	.align		4
        /*0004*/ 	.word	0xffffffff
	.align		4
        /*0008*/ 	.word	0x00000000
	.align		4
        /*000c*/ 	.word	0xfffffffe
	.align		4
        /*0010*/ 	.word	0x00000000
	.align		4
        /*0014*/ 	.word	0xfffffffd
	.align		4
        /*0018*/ 	.word	0x00000000
	.align		4
        /*001c*/ 	.word	0xfffffffc


//--------------------- .text._Z6sumDevPfS_S_     --------------------------
	.section	.text._Z6sumDevPfS_S_,"ax",@progbits
	.align	128
        .global         _Z6sumDevPfS_S_
        .type           _Z6sumDevPfS_S_,@function
        .size           _Z6sumDevPfS_S_,(.L_x_1 - _Z6sumDevPfS_S_)
        .other          _Z6sumDevPfS_S_,@"STO_CUDA_ENTRY STV_DEFAULT"
_Z6sumDevPfS_S_:
.text._Z6sumDevPfS_S_:
[----:B------:R-:W-:Y:S01]  /*0000*/  LDC R1, c[0x0][0x37c] ;  /* 0x0000df00ff017b82 */ /* 0x000fe20000000800 */
[----:B------:R-:W0:Y:S07]  /*0010*/  S2R R0, SR_TID.X ;  /* 0x0000000000007919 */ /* 0x000e2e0000002100 */
[----:B------:R-:W0:Y:S01]  /*0020*/  S2UR UR6, SR_CTAID.X ;  /* 0x00000000000679c3 */ /* 0x000e220000002500 */
[----:B------:R-:W1:Y:S07]  /*0030*/  LDCU.64 UR4, c[0x0][0x358] ;  /* 0x00006b00ff0477ac */ /* 0x000e6e0008000a00 */
[----:B------:R-:W0:Y:S08]  /*0040*/  LDC R9, c[0x0][0x360] ;  /* 0x0000d800ff097b82 */ /* 0x000e300000000800 */
[----:B------:R-:W2:Y:S08]  /*0050*/  LDC.64 R2, c[0x0][0x380] ;  /* 0x0000e000ff027b82 */ /* 0x000eb00000000a00 */
[----:B------:R-:W3:Y:S01]  /*0060*/  LDC.64 R4, c[0x0][0x388] ;  /* 0x0000e200ff047b82 */ /* 0x000ee20000000a00 */
[----:B0-----:R-:W-:-:S07]  /*0070*/  IMAD R9, R9, UR6, R0 ;  /* 0x0000000609097c24 */ /* 0x001fce000f8e0200 */
[----:B------:R-:W0:Y:S01]  /*0080*/  LDC.64 R6, c[0x0][0x390] ;  /* 0x0000e400ff067b82 */ /* 0x000e220000000a00 */
[----:B--2---:R-:W-:-:S06]  /*0090*/  IMAD.WIDE R2, R9, 0x4, R2 ;  /* 0x0000000409027825 */ /* 0x004fcc00078e0202 */
[----:B-1----:R-:W2:Y:S01]  /*00a0*/  LDG.E R2, desc[UR4][R2.64] ;  /* 0x0000000402027981 */ /* 0x002ea2000c1e1900 */
[----:B---3--:R-:W-:-:S06]  /*00b0*/  IMAD.WIDE R4, R9, 0x4, R4 ;  /* 0x0000000409047825 */ /* 0x008fcc00078e0204 */
[----:B------:R-:W2:Y:S01]  /*00c0*/  LDG.E R5, desc[UR4][R4.64] ;  /* 0x0000000404057981 */ /* 0x000ea2000c1e1900 */
[----:B0-----:R-:W-:-:S04]  /*00d0*/  IMAD.WIDE R6, R9, 0x4, R6 ;  /* 0x0000000409067825 */ /* 0x001fc800078e0206 */
[----:B--2---:R-:W-:-:S05]  /*00e0*/  FADD R9, R2, R5 ;  /* 0x0000000502097221 */ /* 0x004fca0000000000 */
[----:B------:R-:W-:Y:S01]  /*00f0*/  STG.E desc[UR4][R6.64], R9 ;  /* 0x0000000906007986 */ /* 0x000fe2000c101904 */
[----:B------:R-:W-:Y:S05]  /*0100*/  EXIT ;  /* 0x000000000000794d */ /* 0x000fea0003800000 */
.L_x_0:
[----:B------:R-:W-:-:S00]  /*0110*/  BRA `(.L_x_0) ;  /* 0xfffffffc00fc7947 */ /* 0x000fc0000383ffff */
[----:B------:R-:W-:-:S00]  /*0120*/  NOP ;  /* 0x0000000000007918 */ /* 0x000fc00000000000 */
        /* <DEDUP_REMOVED lines=13> */
.L_x_1:


//--------------------- .nv.shared.reserved.0     --------------------------
	.section	.nv.shared.reserved.0,"aw",@nobits
	.weak		__nv_reservedSMEM_offset_0_alias
	.size		__nv_reservedSMEM_offset_0_alias, 0, 64
	.other		__nv_reservedSMEM_offset_0_alias,@"STO_CUDA_RESERVED_SHARED STV_DEFAULT"
__nv_reservedSMEM_offset_0_alias:
	.zero		0
	.zero		64


//--------------------- .nv.constant0._Z6sumDevPfS_S_ --------------------------
	.section	.nv.constant0._Z6sumDevPfS_S_,"a",@progbits
	.sectionflags	@""
	.align	4
.nv.constant0._Z6sumDevPfS_S_:
	.zero		920


//--------------------- SYMBOLS --------------------------

	.type		.nv.reservedSmem.offset0,@object
	.size		.nv.reservedSmem.offset0,0x4
